//
// Generated by NVIDIA NVVM Compiler
//
// Compiler Build ID: CL-36424714
// Cuda compilation tools, release 13.0, V13.0.88
// Based on NVVM 20.0.0
//

.version 9.0
.target sm_100
.address_size 64

	// .globl	_Z8inn_prodllPdS_S_l

.visible .entry _Z8inn_prodllPdS_S_l(
	.param .u64 _Z8inn_prodllPdS_S_l_param_0,
	.param .u64 _Z8inn_prodllPdS_S_l_param_1,
	.param .u64 .ptr .align 1 _Z8inn_prodllPdS_S_l_param_2,
	.param .u64 .ptr .align 1 _Z8inn_prodllPdS_S_l_param_3,
	.param .u64 .ptr .align 1 _Z8inn_prodllPdS_S_l_param_4,
	.param .u64 _Z8inn_prodllPdS_S_l_param_5
)
{
	.reg .pred 	%p<11>;
	.reg .b32 	%r<5>;
	.reg .b64 	%rd<68>;
	.reg .b64 	%fd<100>;

	ld.param.u64 	%rd33, [_Z8inn_prodllPdS_S_l_param_0];
	ld.param.u64 	%rd31, [_Z8inn_prodllPdS_S_l_param_1];
	ld.param.u64 	%rd34, [_Z8inn_prodllPdS_S_l_param_2];
	ld.param.u64 	%rd35, [_Z8inn_prodllPdS_S_l_param_3];
	ld.param.u64 	%rd32, [_Z8inn_prodllPdS_S_l_param_4];
	ld.param.u64 	%rd36, [_Z8inn_prodllPdS_S_l_param_5];
	cvta.to.global.u64 	%rd1, %rd35;
	cvta.to.global.u64 	%rd2, %rd34;
	mov.u32 	%r1, %ctaid.x;
	mov.u32 	%r2, %ntid.x;
	mul.lo.s32 	%r3, %r1, %r2;
	cvt.u64.u32 	%rd37, %r3;
	mov.u32 	%r4, %tid.x;
	cvt.u64.u32 	%rd38, %r4;
	add.s64 	%rd39, %rd37, %rd38;
	add.s64 	%rd3, %rd39, %rd36;
	setp.ge.s64 	%p1, %rd3, %rd33;
	@%p1 bra 	$L__BB0_14;
	cvta.to.global.u64 	%rd40, %rd32;
	shl.b64 	%rd41, %rd3, 3;
	add.s64 	%rd4, %rd40, %rd41;
	mov.b64 	%rd42, 0;
	st.global.u64 	[%rd4], %rd42;
	setp.lt.s64 	%p2, %rd31, 1;
	@%p2 bra 	$L__BB0_14;
	mul.lo.s64 	%rd5, %rd3, %rd31;
	and.b64  	%rd6, %rd31, 15;
	setp.lt.u64 	%p3, %rd31, 16;
	mov.b64 	%rd63, 0;
	mov.f64 	%fd96, 0d0000000000000000;
	@%p3 bra 	$L__BB0_5;
	and.b64  	%rd63, %rd31, 9223372036854775792;
	shl.b64 	%rd44, %rd5, 3;
	add.s64 	%rd45, %rd44, %rd2;
	add.s64 	%rd60, %rd45, 64;
	add.s64 	%rd59, %rd1, 64;
	mov.f64 	%fd96, 0d0000000000000000;
	mov.u64 	%rd61, %rd63;
$L__BB0_4:
	.pragma "nounroll";
	ld.global.f64 	%fd12, [%rd60+-64];
	ld.global.f64 	%fd13, [%rd59+-64];
	fma.rn.f64 	%fd14, %fd12, %fd13, %fd96;
	st.global.f64 	[%rd4], %fd14;
	ld.global.f64 	%fd15, [%rd60+-56];
	ld.global.f64 	%fd16, [%rd59+-56];
	fma.rn.f64 	%fd17, %fd15, %fd16, %fd14;
	st.global.f64 	[%rd4], %fd17;
	ld.global.f64 	%fd18, [%rd60+-48];
	ld.global.f64 	%fd19, [%rd59+-48];
	fma.rn.f64 	%fd20, %fd18, %fd19, %fd17;
	st.global.f64 	[%rd4], %fd20;
	ld.global.f64 	%fd21, [%rd60+-40];
	ld.global.f64 	%fd22, [%rd59+-40];
	fma.rn.f64 	%fd23, %fd21, %fd22, %fd20;
	st.global.f64 	[%rd4], %fd23;
	ld.global.f64 	%fd24, [%rd60+-32];
	ld.global.f64 	%fd25, [%rd59+-32];
	fma.rn.f64 	%fd26, %fd24, %fd25, %fd23;
	st.global.f64 	[%rd4], %fd26;
	ld.global.f64 	%fd27, [%rd60+-24];
	ld.global.f64 	%fd28, [%rd59+-24];
	fma.rn.f64 	%fd29, %fd27, %fd28, %fd26;
	st.global.f64 	[%rd4], %fd29;
	ld.global.f64 	%fd30, [%rd60+-16];
	ld.global.f64 	%fd31, [%rd59+-16];
	fma.rn.f64 	%fd32, %fd30, %fd31, %fd29;
	st.global.f64 	[%rd4], %fd32;
	ld.global.f64 	%fd33, [%rd60+-8];
	ld.global.f64 	%fd34, [%rd59+-8];
	fma.rn.f64 	%fd35, %fd33, %fd34, %fd32;
	st.global.f64 	[%rd4], %fd35;
	ld.global.f64 	%fd36, [%rd60];
	ld.global.f64 	%fd37, [%rd59];
	fma.rn.f64 	%fd38, %fd36, %fd37, %fd35;
	st.global.f64 	[%rd4], %fd38;
	ld.global.f64 	%fd39, [%rd60+8];
	ld.global.f64 	%fd40, [%rd59+8];
	fma.rn.f64 	%fd41, %fd39, %fd40, %fd38;
	st.global.f64 	[%rd4], %fd41;
	ld.global.f64 	%fd42, [%rd60+16];
	ld.global.f64 	%fd43, [%rd59+16];
	fma.rn.f64 	%fd44, %fd42, %fd43, %fd41;
	st.global.f64 	[%rd4], %fd44;
	ld.global.f64 	%fd45, [%rd60+24];
	ld.global.f64 	%fd46, [%rd59+24];
	fma.rn.f64 	%fd47, %fd45, %fd46, %fd44;
	st.global.f64 	[%rd4], %fd47;
	ld.global.f64 	%fd48, [%rd60+32];
	ld.global.f64 	%fd49, [%rd59+32];
	fma.rn.f64 	%fd50, %fd48, %fd49, %fd47;
	st.global.f64 	[%rd4], %fd50;
	ld.global.f64 	%fd51, [%rd60+40];
	ld.global.f64 	%fd52, [%rd59+40];
	fma.rn.f64 	%fd53, %fd51, %fd52, %fd50;
	st.global.f64 	[%rd4], %fd53;
	ld.global.f64 	%fd54, [%rd60+48];
	ld.global.f64 	%fd55, [%rd59+48];
	fma.rn.f64 	%fd56, %fd54, %fd55, %fd53;
	st.global.f64 	[%rd4], %fd56;
	ld.global.f64 	%fd57, [%rd60+56];
	ld.global.f64 	%fd58, [%rd59+56];
	fma.rn.f64 	%fd96, %fd57, %fd58, %fd56;
	st.global.f64 	[%rd4], %fd96;
	add.s64 	%rd61, %rd61, -16;
	add.s64 	%rd60, %rd60, 128;
	add.s64 	%rd59, %rd59, 128;
	setp.ne.s64 	%p4, %rd61, 0;
	@%p4 bra 	$L__BB0_4;
$L__BB0_5:
	setp.eq.s64 	%p5, %rd6, 0;
	@%p5 bra 	$L__BB0_14;
	and.b64  	%rd17, %rd31, 7;
	setp.lt.u64 	%p6, %rd6, 8;
	@%p6 bra 	$L__BB0_8;
	add.s64 	%rd46, %rd63, %rd5;
	shl.b64 	%rd47, %rd46, 3;
	add.s64 	%rd48, %rd2, %rd47;
	ld.global.f64 	%fd59, [%rd48];
	shl.b64 	%rd49, %rd63, 3;
	add.s64 	%rd50, %rd1, %rd49;
	ld.global.f64 	%fd60, [%rd50];
	fma.rn.f64 	%fd61, %fd59, %fd60, %fd96;
	st.global.f64 	[%rd4], %fd61;
	ld.global.f64 	%fd62, [%rd48+8];
	ld.global.f64 	%fd63, [%rd50+8];
	fma.rn.f64 	%fd64, %fd62, %fd63, %fd61;
	st.global.f64 	[%rd4], %fd64;
	ld.global.f64 	%fd65, [%rd48+16];
	ld.global.f64 	%fd66, [%rd50+16];
	fma.rn.f64 	%fd67, %fd65, %fd66, %fd64;
	st.global.f64 	[%rd4], %fd67;
	ld.global.f64 	%fd68, [%rd48+24];
	ld.global.f64 	%fd69, [%rd50+24];
	fma.rn.f64 	%fd70, %fd68, %fd69, %fd67;
	st.global.f64 	[%rd4], %fd70;
	ld.global.f64 	%fd71, [%rd48+32];
	ld.global.f64 	%fd72, [%rd50+32];
	fma.rn.f64 	%fd73, %fd71, %fd72, %fd70;
	st.global.f64 	[%rd4], %fd73;
	ld.global.f64 	%fd74, [%rd48+40];
	ld.global.f64 	%fd75, [%rd50+40];
	fma.rn.f64 	%fd76, %fd74, %fd75, %fd73;
	st.global.f64 	[%rd4], %fd76;
	ld.global.f64 	%fd77, [%rd48+48];
	ld.global.f64 	%fd78, [%rd50+48];
	fma.rn.f64 	%fd79, %fd77, %fd78, %fd76;
	st.global.f64 	[%rd4], %fd79;
	ld.global.f64 	%fd80, [%rd48+56];
	ld.global.f64 	%fd81, [%rd50+56];
	fma.rn.f64 	%fd96, %fd80, %fd81, %fd79;
	st.global.f64 	[%rd4], %fd96;
	add.s64 	%rd63, %rd63, 8;
$L__BB0_8:
	setp.eq.s64 	%p7, %rd17, 0;
	@%p7 bra 	$L__BB0_14;
	and.b64  	%rd65, %rd31, 3;
	setp.lt.u64 	%p8, %rd17, 4;
	@%p8 bra 	$L__BB0_11;
	add.s64 	%rd51, %rd63, %rd5;
	shl.b64 	%rd52, %rd51, 3;
	add.s64 	%rd53, %rd2, %rd52;
	ld.global.f64 	%fd82, [%rd53];
	shl.b64 	%rd54, %rd63, 3;
	add.s64 	%rd55, %rd1, %rd54;
	ld.global.f64 	%fd83, [%rd55];
	fma.rn.f64 	%fd84, %fd82, %fd83, %fd96;
	st.global.f64 	[%rd4], %fd84;
	ld.global.f64 	%fd85, [%rd53+8];
	ld.global.f64 	%fd86, [%rd55+8];
	fma.rn.f64 	%fd87, %fd85, %fd86, %fd84;
	st.global.f64 	[%rd4], %fd87;
	ld.global.f64 	%fd88, [%rd53+16];
	ld.global.f64 	%fd89, [%rd55+16];
	fma.rn.f64 	%fd90, %fd88, %fd89, %fd87;
	st.global.f64 	[%rd4], %fd90;
	ld.global.f64 	%fd91, [%rd53+24];
	ld.global.f64 	%fd92, [%rd55+24];
	fma.rn.f64 	%fd96, %fd91, %fd92, %fd90;
	st.global.f64 	[%rd4], %fd96;
	add.s64 	%rd63, %rd63, 4;
$L__BB0_11:
	setp.eq.s64 	%p9, %rd65, 0;
	@%p9 bra 	$L__BB0_14;
	shl.b64 	%rd56, %rd63, 3;
	add.s64 	%rd67, %rd1, %rd56;
	add.s64 	%rd57, %rd63, %rd5;
	shl.b64 	%rd58, %rd57, 3;
	add.s64 	%rd66, %rd2, %rd58;
$L__BB0_13:
	.pragma "nounroll";
	ld.global.f64 	%fd93, [%rd66];
	ld.global.f64 	%fd94, [%rd67];
	fma.rn.f64 	%fd96, %fd93, %fd94, %fd96;
	st.global.f64 	[%rd4], %fd96;
	add.s64 	%rd67, %rd67, 8;
	add.s64 	%rd66, %rd66, 8;
	add.s64 	%rd65, %rd65, -1;
	setp.ne.s64 	%p10, %rd65, 0;
	@%p10 bra 	$L__BB0_13;
$L__BB0_14:
	ret;

}


// ===== COMPILED SASS (sm_100) =====

	.target	sm_100

	.elftype	@"ET_EXEC"


//--------------------- .note.nv.tkinfo           --------------------------
	.section	.note.nv.tkinfo,"",@"SHT_NOTE"
	.sectionflags	@"SHF_NOTE_NV_TKINFO"
	.tkinfo
        /*0018*/ 	.word	0x00000002
        /*0030*/ 	.string	""
        /*0030*/ 	.string	"ptxas"
        /*0030*/ 	.string	"Cuda compilation tools, release 13.0, V13.0.88"
        /*0030*/ 	.string	"Build cuda_13.0.r13.0/compiler.36424714_0"
        /*0030*/ 	.string	"-arch sm_100 -m 64 "



//--------------------- .note.nv.cuinfo           --------------------------
	.section	.note.nv.cuinfo,"",@"SHT_NOTE"
	.sectionflags	@"SHF_NOTE_NV_CUINFO"
        /*0018*/ 	.short	0x0002
        /*001a*/ 	.short	0x0064
        /*001c*/ 	.short	0x0082
	.zero		2


//--------------------- .nv.info                  --------------------------
	.section	.nv.info,"",@"SHT_CUDA_INFO"
	.align	4


	//----- nvinfo : EIATTR_REGCOUNT
	.align		4
        /*0000*/ 	.byte	0x04, 0x2f
        /*0002*/ 	.short	(.L_1 - .L_0)
	.align		4
.L_0:
        /*0004*/ 	.word	index@(_Z8inn_prodllPdS_S_l)
        /*0008*/ 	.word	0x0000001e


	//----- nvinfo : EIATTR_FRAME_SIZE
	.align		4
.L_1:
        /*000c*/ 	.byte	0x04, 0x11
        /*000e*/ 	.short	(.L_3 - .L_2)
	.align		4
.L_2:
        /*0010*/ 	.word	index@(_Z8inn_prodllPdS_S_l)
        /*0014*/ 	.word	0x00000000


	//----- nvinfo : EIATTR_MIN_STACK_SIZE
	.align		4
.L_3:
        /*0018*/ 	.byte	0x04, 0x12
        /*001a*/ 	.short	(.L_5 - .L_4)
	.align		4
.L_4:
        /*001c*/ 	.word	index@(_Z8inn_prodllPdS_S_l)
        /*0020*/ 	.word	0x00000000
.L_5:


//--------------------- .nv.compat                --------------------------
	.section	.nv.compat,"",@"SHT_CUDA_COMPAT_INFO"
	.align	4
        /*0000*/ 	.byte	0x02, 0x09, 0x00, 0x00, 0x02, 0x02, 0x01, 0x00, 0x02, 0x05, 0x05, 0x00, 0x03, 0x07, 0x01, 0x01
        /*0010*/ 	.byte	0x02, 0x03, 0x00, 0x00, 0x02, 0x06, 0x01, 0x00, 0x04, 0x0b, 0x08, 0x00, 0x01, 0x00, 0x00, 0x00
        /*0020*/ 	.byte	0x00, 0x00, 0x00, 0x00


//--------------------- .nv.info._Z8inn_prodllPdS_S_l --------------------------
	.section	.nv.info._Z8inn_prodllPdS_S_l,"",@"SHT_CUDA_INFO"
	.sectionflags	@""
	.align	4


	//----- nvinfo : EIATTR_CUDA_API_VERSION
	.align		4
        /*0000*/ 	.byte	0x04, 0x37
        /*0002*/ 	.short	(.L_7 - .L_6)
.L_6:
        /*0004*/ 	.word	0x00000082


	//----- nvinfo : EIATTR_KPARAM_INFO
	.align		4
.L_7:
        /*0008*/ 	.byte	0x04, 0x17
        /*000a*/ 	.short	(.L_9 - .L_8)
.L_8:
        /*000c*/ 	.word	0x00000000
        /*0010*/ 	.short	0x0005
        /*0012*/ 	.short	0x0028
        /*0014*/ 	.byte	0x00, 0xf0, 0x21, 0x00


	//----- nvinfo : EIATTR_KPARAM_INFO
	.align		4
.L_9:
        /*0018*/ 	.byte	0x04, 0x17
        /*001a*/ 	.short	(.L_11 - .L_10)
.L_10:
        /*001c*/ 	.word	0x00000000
        /*0020*/ 	.short	0x0004
        /*0022*/ 	.short	0x0020
        /*0024*/ 	.byte	0x00, 0xf5, 0x21, 0x00


	//----- nvinfo : EIATTR_KPARAM_INFO
	.align		4
.L_11:
        /*0028*/ 	.byte	0x04, 0x17
        /*002a*/ 	.short	(.L_13 - .L_12)
.L_12:
        /*002c*/ 	.word	0x00000000
        /*0030*/ 	.short	0x0003
        /*0032*/ 	.short	0x0018
        /*0034*/ 	.byte	0x00, 0xf5, 0x21, 0x00


	//----- nvinfo : EIATTR_KPARAM_INFO
	.align		4
.L_13:
        /*0038*/ 	.byte	0x04, 0x17
        /*003a*/ 	.short	(.L_15 - .L_14)
.L_14:
        /*003c*/ 	.word	0x00000000
        /*0040*/ 	.short	0x0002
        /*0042*/ 	.short	0x0010
        /*0044*/ 	.byte	0x00, 0xf5, 0x21, 0x00


	//----- nvinfo : EIATTR_KPARAM_INFO
	.align		4
.L_15:
        /*0048*/ 	.byte	0x04, 0x17
        /*004a*/ 	.short	(.L_17 - .L_16)
.L_16:
        /*004c*/ 	.word	0x00000000
        /*0050*/ 	.short	0x0001
        /*0052*/ 	.short	0x0008
        /*0054*/ 	.byte	0x00, 0xf0, 0x21, 0x00


	//----- nvinfo : EIATTR_KPARAM_INFO
	.align		4
.L_17:
        /*0058*/ 	.byte	0x04, 0x17
        /*005a*/ 	.short	(.L_19 - .L_18)
.L_18:
        /*005c*/ 	.word	0x00000000
        /*0060*/ 	.short	0x0000
        /*0062*/ 	.short	0x0000
        /*0064*/ 	.byte	0x00, 0xf0, 0x21, 0x00


	//----- nvinfo : EIATTR_SPARSE_MMA_MASK
	.align		4
.L_19:
        /*0068*/ 	.byte	0x03, 0x50
        /*006a*/ 	.short	0x0000


	//----- nvinfo : EIATTR_MAXREG_COUNT
	.align		4
        /*006c*/ 	.byte	0x03, 0x1b
        /*006e*/ 	.short	0x00ff


	//----- nvinfo : EIATTR_MERCURY_ISA_VERSION
	.align		4
        /*0070*/ 	.byte	0x03, 0x5f
        /*0072*/ 	.short	0x0101


	//----- nvinfo : EIATTR_VRC_CTA_INIT_COUNT
	.align		4
        /*0074*/ 	.byte	0x02, 0x4a
	.zero		1
	.zero		1


	//----- nvinfo : EIATTR_EXIT_INSTR_OFFSETS
	.align		4
        /*0078*/ 	.byte	0x04, 0x1c
        /*007a*/ 	.short	(.L_21 - .L_20)


	//   ....[0]....
.L_20:
        /*007c*/ 	.word	0x000000b0


	//   ....[1]....
        /*0080*/ 	.word	0x00000140


	//   ....[2]....
        /*0084*/ 	.word	0x00000790


	//   ....[3]....
        /*0088*/ 	.word	0x00000aa0


	//   ....[4]....
        /*008c*/ 	.word	0x00000cc0


	//   ....[5]....
        /*0090*/ 	.word	0x00000e60


	//----- nvinfo : EIATTR_CBANK_PARAM_SIZE
	.align		4
.L_21:
        /*0094*/ 	.byte	0x03, 0x19
        /*0096*/ 	.short	0x0030


	//----- nvinfo : EIATTR_PARAM_CBANK
	.align		4
        /*0098*/ 	.byte	0x04, 0x0a
        /*009a*/ 	.short	(.L_23 - .L_22)
	.align		4
.L_22:
        /*009c*/ 	.word	index@(.nv.constant0._Z8inn_prodllPdS_S_l)
        /*00a0*/ 	.short	0x0380
        /*00a2*/ 	.short	0x0030


	//----- nvinfo : EIATTR_SW_WAR
	.align		4
.L_23:
        /*00a4*/ 	.byte	0x04, 0x36
        /*00a6*/ 	.short	(.L_25 - .L_24)
.L_24:
        /*00a8*/ 	.word	0x00000008
.L_25:


//--------------------- .nv.callgraph             --------------------------
	.section	.nv.callgraph,"",@"SHT_CUDA_CALLGRAPH"
	.align	4
	.sectionentsize	8
	.align		4
        /*0000*/ 	.word	0x00000000
	.align		4
        /*0004*/ 	.word	0xffffffff
	.align		4
        /*0008*/ 	.word	0x00000000
	.align		4
        /*000c*/ 	.word	0xfffffffe
	.align		4
        /*0010*/ 	.word	0x00000000
	.align		4
        /*0014*/ 	.word	0xfffffffd
	.align		4
        /*0018*/ 	.word	0x00000000
	.align		4
        /*001c*/ 	.word	0xfffffffc


//--------------------- .text._Z8inn_prodllPdS_S_l --------------------------
	.section	.text._Z8inn_prodllPdS_S_l,"ax",@progbits
	.align	128
        .global         _Z8inn_prodllPdS_S_l
        .type           _Z8inn_prodllPdS_S_l,@function
        .size           _Z8inn_prodllPdS_S_l,(.L_x_6 - _Z8inn_prodllPdS_S_l)
        .other          _Z8inn_prodllPdS_S_l,@"STO_CUDA_ENTRY STV_DEFAULT"
_Z8inn_prodllPdS_S_l:
.text._Z8inn_prodllPdS_S_l:
[----:B------:R-:W-:Y:S01]  /*0000*/  LDC R1, c[0x0][0x37c] ;  /* 0x0000df00ff017b82 */ /* 0x000fe20000000800 */
[----:B------:R-:W0:Y:S07]  /*0010*/  S2R R3, SR_TID.X ;  /* 0x0000000000037919 */ /* 0x000e2e0000002100 */
[----:B------:R-:W1:Y:S01]  /*0020*/  S2UR UR4, SR_CTAID.X ;  /* 0x00000000000479c3 */ /* 0x000e620000002500 */
[----:B------:R-:W1:Y:S01]  /*0030*/  LDCU UR5, c[0x0][0x360] ;  /* 0x00006c00ff0577ac */ /* 0x000e620008000800 */
[----:B------:R-:W2:Y:S06]  /*0040*/  LDCU.64 UR6, c[0x0][0x380] ;  /* 0x00007000ff0677ac */ /* 0x000eac0008000a00 */
[----:B------:R-:W0:Y:S01]  /*0050*/  LDC.64 R4, c[0x0][0x3a8] ;  /* 0x0000ea00ff047b82 */ /* 0x000e220000000a00 */
[----:B-1----:R-:W-:-:S06]  /*0060*/  UIMAD UR4, UR4, UR5, URZ ;  /* 0x00000005040472a4 */ /* 0x002fcc000f8e02ff */
[----:B0-----:R-:W-:-:S04]  /*0070*/  IADD3 R4, P0, P1, R4, UR4, R3 ;  /* 0x0000000404047c10 */ /* 0x001fc8000f91e003 */
[----:B------:R-:W-:Y:S02]  /*0080*/  IADD3.X R5, PT, PT, RZ, R5, RZ, P0, P1 ;  /* 0x00000005ff057210 */ /* 0x000fe400007e24ff */
[----:B--2---:R-:W-:-:S04]  /*0090*/  ISETP.GE.U32.AND P0, PT, R4, UR6, PT ;  /* 0x0000000604007c0c */ /* 0x004fc8000bf06070 */
[----:B------:R-:W-:-:S13]  /*00a0*/  ISETP.GE.AND.EX P0, PT, R5, UR7, PT, P0 ;  /* 0x0000000705007c0c */ /* 0x000fda000bf06300 */
[----:B------:R-:W-:Y:S05]  /*00b0*/  @P0 EXIT ;  /* 0x000000000000094d */ /* 0x000fea0003800000 */
[----:B------:R-:W0:Y:S01]  /*00c0*/  LDC.64 R12, c[0x0][0x388] ;  /* 0x0000e200ff0c7b82 */ /* 0x000e220000000a00 */
[----:B------:R-:W1:Y:S01]  /*00d0*/  LDCU.64 UR4, c[0x0][0x3a0] ;  /* 0x00007400ff0477ac */ /* 0x000e620008000a00 */
[----:B------:R-:W2:Y:S01]  /*00e0*/  LDCU.64 UR6, c[0x0][0x358] ;  /* 0x00006b00ff0677ac */ /* 0x000ea20008000a00 */
[----:B-1----:R-:W-:-:S04]  /*00f0*/  LEA R2, P1, R4, UR4, 0x3 ;  /* 0x0000000404027c11 */ /* 0x002fc8000f8218ff */
[----:B------:R-:W-:Y:S02]  /*0100*/  LEA.HI.X R3, R4, UR5, R5, 0x3, P1 ;  /* 0x0000000504037c11 */ /* 0x000fe400088f1c05 */
[----:B0-----:R-:W-:-:S03]  /*0110*/  ISETP.GE.U32.AND P0, PT, R12, 0x1, PT ;  /* 0x000000010c00780c */ /* 0x001fc60003f06070 */
[----:B--2---:R0:W-:Y:S01]  /*0120*/  STG.E.64 desc[UR6][R2.64], RZ ;  /* 0x000000ff02007986 */ /* 0x0041e2000c101b06 */
[----:B------:R-:W-:-:S13]  /*0130*/  ISETP.GE.AND.EX P0, PT, R13, RZ, PT, P0 ;  /* 0x000000ff0d00720c */ /* 0x000fda0003f06300 */
[----:B0-----:R-:W-:Y:S05]  /*0140*/  @!P0 EXIT ;  /* 0x000000000000894d */ /* 0x001fea0003800000 */
[C---:B------:R-:W-:Y:S01]  /*0150*/  ISETP.GE.U32.AND P1, PT, R12.reuse, 0x10, PT ;  /* 0x000000100c00780c */ /* 0x040fe20003f26070 */
[-C--:B------:R-:W-:Y:S01]  /*0160*/  IMAD R5, R5, R12.reuse, RZ ;  /* 0x0000000c05057224 */ /* 0x080fe200078e02ff */
[----:B------:R-:W-:Y:S01]  /*0170*/  LOP3.LUT R22, R12, 0xf, RZ, 0xc0, !PT ;  /* 0x0000000f0c167812 */ /* 0x000fe200078ec0ff */
[----:B------:R-:W-:Y:S01]  /*0180*/  IMAD.MOV.U32 R9, RZ, RZ, RZ ;  /* 0x000000ffff097224 */ /* 0x000fe200078e00ff */
[----:B------:R-:W-:Y:S01]  /*0190*/  ISETP.GE.U32.AND.EX P1, PT, R13, RZ, PT, P1 ;  /* 0x000000ff0d00720c */ /* 0x000fe20003f26110 */
[----:B------:R-:W-:Y:S01]  /*01a0*/  IMAD R11, R4, R13, R5 ;  /* 0x0000000d040b7224 */ /* 0x000fe200078e0205 */
[----:B------:R-:W-:Y:S01]  /*01b0*/  ISETP.NE.U32.AND P0, PT, R22, RZ, PT ;  /* 0x000000ff1600720c */ /* 0x000fe20003f05070 */
[----:B------:R-:W-:Y:S01]  /*01c0*/  IMAD.WIDE.U32 R4, R4, R12, RZ ;  /* 0x0000000c04047225 */ /* 0x000fe200078e00ff */
[----:B------:R-:W-:Y:S02]  /*01d0*/  CS2R R6, SRZ ;  /* 0x0000000000067805 */ /* 0x000fe4000001ff00 */
[----:B------:R-:W-:Y:S01]  /*01e0*/  ISETP.NE.AND.EX P0, PT, RZ, RZ, PT, P0 ;  /* 0x000000ffff00720c */ /* 0x000fe20003f05300 */
[----:B------:R-:W-:-:S02]  /*01f0*/  IMAD.MOV.U32 R0, RZ, RZ, RZ ;  /* 0x000000ffff007224 */ /* 0x000fc400078e00ff */
[----:B------:R-:W-:-:S04]  /*0200*/  IMAD.IADD R11, R5, 0x1, R11 ;  /* 0x00000001050b7824 */ /* 0x000fc800078e020b */
[----:B------:R-:W-:Y:S06]  /*0210*/  @!P1 BRA `(.L_x_0) ;  /* 0x00000004005c9947 */ /* 0x000fec0003800000 */
[----:B------:R-:W0:Y:S01]  /*0220*/  LDCU.128 UR8, c[0x0][0x390] ;  /* 0x00007200ff0877ac */ /* 0x000e220008000c00 */
[----:B------:R-:W-:Y:S02]  /*0230*/  LOP3.LUT R9, R12, 0xfffffff0, RZ, 0xc0, !PT ;  /* 0xfffffff00c097812 */ /* 0x000fe400078ec0ff */
[----:B------:R-:W-:Y:S02]  /*0240*/  CS2R R6, SRZ ;  /* 0x0000000000067805 */ /* 0x000fe4000001ff00 */
[----:B------:R-:W-:Y:S01]  /*0250*/  LOP3.LUT R0, R13, 0x7fffffff, RZ, 0xc0, !PT ;  /* 0x7fffffff0d007812 */ /* 0x000fe200078ec0ff */
[----:B------:R-:W-:-:S04]  /*0260*/  IMAD.MOV.U32 R8, RZ, RZ, R9 ;  /* 0x000000ffff087224 */ /* 0x000fc800078e0009 */
[----:B------:R-:W-:Y:S01]  /*0270*/  IMAD.MOV.U32 R10, RZ, RZ, R0 ;  /* 0x000000ffff0a7224 */ /* 0x000fe200078e0000 */
[----:B0-----:R-:W-:Y:S01]  /*0280*/  UIADD3 UR4, UP0, UPT, UR10, 0x40, URZ ;  /* 0x000000400a047890 */ /* 0x001fe2000ff1e0ff */
[----:B------:R-:W-:-:S03]  /*0290*/  LEA R16, P1, R4, UR8, 0x3 ;  /* 0x0000000804107c11 */ /* 0x000fc6000f8218ff */
[----:B------:R-:W-:Y:S01]  /*02a0*/  UIADD3.X UR5, UPT, UPT, URZ, UR11, URZ, UP0, !UPT ;  /* 0x0000000bff057290 */ /* 0x000fe200087fe4ff */
[----:B------:R-:W-:Y:S01]  /*02b0*/  LEA.HI.X R17, R4, UR9, R11, 0x3, P1 ;  /* 0x0000000904117c11 */ /* 0x000fe200088f1c0b */
[----:B------:R-:W-:Y:S01]  /*02c0*/  IMAD.U32 R14, RZ, RZ, UR4 ;  /* 0x00000004ff0e7e24 */ /* 0x000fe2000f8e00ff */
[----:B------:R-:W-:-:S03]  /*02d0*/  IADD3 R16, P1, PT, R16, 0x40, RZ ;  /* 0x0000004010107810 */ /* 0x000fc60007f3e0ff */
[----:B------:R-:W-:Y:S02]  /*02e0*/  IMAD.U32 R15, RZ, RZ, UR5 ;  /* 0x00000005ff0f7e24 */ /* 0x000fe4000f8e00ff */
[----:B------:R-:W-:-:S08]  /*02f0*/  IMAD.X R17, RZ, RZ, R17, P1 ;  /* 0x000000ffff117224 */ /* 0x000fd000008e0611 */
.L_x_1:
[----:B0-----:R-:W2:Y:S04]  /*0300*/  LDG.E.64 R18, desc[UR6][R16.64+-0x40] ;  /* 0xffffc00610127981 */ /* 0x001ea8000c1e1b00 */
[----:B------:R-:W2:Y:S02]  /*0310*/  LDG.E.64 R20, desc[UR6][R14.64+-0x40] ;  /* 0xffffc0060e147981 */ /* 0x000ea4000c1e1b00 */
[----:B--2---:R-:W-:-:S07]  /*0320*/  DFMA R18, R18, R20, R6 ;  /* 0x000000141212722b */ /* 0x004fce0000000006 */
[----:B------:R0:W-:Y:S04]  /*0330*/  STG.E.64 desc[UR6][R2.64], R18 ;  /* 0x0000001202007986 */ /* 0x0001e8000c101b06 */
[----:B------:R-:W2:Y:S04]  /*0340*/  LDG.E.64 R6, desc[UR6][R16.64+-0x38] ;  /* 0xffffc80610067981 */ /* 0x000ea8000c1e1b00 */
[----:B------:R-:W2:Y:S02]  /*0350*/  LDG.E.64 R20, desc[UR6][R14.64+-0x38] ;  /* 0xffffc8060e147981 */ /* 0x000ea4000c1e1b00 */
[----:B--2---:R-:W-:-:S07]  /*0360*/  DFMA R6, R6, R20, R18 ;  /* 0x000000140606722b */ /* 0x004fce0000000012 */
[----:B------:R1:W-:Y:S04]  /*0370*/  STG.E.64 desc[UR6][R2.64], R6 ;  /* 0x0000000602007986 */ /* 0x0003e8000c101b06 */
[----:B------:R-:W2:Y:S04]  /*0380*/  LDG.E.64 R20, desc[UR6][R16.64+-0x30] ;  /* 0xffffd00610147981 */ /* 0x000ea8000c1e1b00 */
[----:B------:R-:W2:Y:S02]  /*0390*/  LDG.E.64 R24, desc[UR6][R14.64+-0x30] ;  /* 0xffffd0060e187981 */ /* 0x000ea4000c1e1b00 */
[----:B--2---:R-:W-:-:S07]  /*03a0*/  DFMA R20, R20, R24, R6 ;  /* 0x000000181414722b */ /* 0x004fce0000000006 */
[----:B------:R2:W-:Y:S04]  /*03b0*/  STG.E.64 desc[UR6][R2.64], R20 ;  /* 0x0000001402007986 */ /* 0x0005e8000c101b06 */
[----:B------:R-:W3:Y:S04]  /*03c0*/  LDG.E.64 R24, desc[UR6][R16.64+-0x28] ;  /* 0xffffd80610187981 */ /* 0x000ee8000c1e1b00 */
[----:B------:R-:W3:Y:S02]  /*03d0*/  LDG.E.64 R26, desc[UR6][R14.64+-0x28] ;  /* 0xffffd8060e1a7981 */ /* 0x000ee4000c1e1b00 */
[----:B---3--:R-:W-:-:S07]  /*03e0*/  DFMA R24, R24, R26, R20 ;  /* 0x0000001a1818722b */ /* 0x008fce0000000014 */
[----:B------:R3:W-:Y:S04]  /*03f0*/  STG.E.64 desc[UR6][R2.64], R24 ;  /* 0x0000001802007986 */ /* 0x0007e8000c101b06 */
[----:B0-----:R-:W4:Y:S04]  /*0400*/  LDG.E.64 R18, desc[UR6][R16.64+-0x20] ;  /* 0xffffe00610127981 */ /* 0x001f28000c1e1b00 */
[----:B------:R-:W4:Y:S02]  /*0410*/  LDG.E.64 R26, desc[UR6][R14.64+-0x20] ;  /* 0xffffe0060e1a7981 */ /* 0x000f24000c1e1b00 */
[----:B----4-:R-:W-:-:S07]  /*0420*/  DFMA R18, R18, R26, R24 ;  /* 0x0000001a1212722b */ /* 0x010fce0000000018 */
[----:B------:R0:W-:Y:S04]  /*0430*/  STG.E.64 desc[UR6][R2.64], R18 ;  /* 0x0000001202007986 */ /* 0x0001e8000c101b06 */
[----:B-1----:R-:W4:Y:S04]  /*0440*/  LDG.E.64 R6, desc[UR6][R16.64+-0x18] ;  /* 0xffffe80610067981 */ /* 0x002f28000c1e1b00 */
[----:B------:R-:W4:Y:S02]  /*0450*/  LDG.E.64 R26, desc[UR6][R14.64+-0x18] ;  /* 0xffffe8060e1a7981 */ /* 0x000f24000c1e1b00 */
[----:B----4-:R-:W-:-:S07]  /*0460*/  DFMA R6, R6, R26, R18 ;  /* 0x0000001a0606722b */ /* 0x010fce0000000012 */
[----:B------:R1:W-:Y:S04]  /*0470*/  STG.E.64 desc[UR6][R2.64], R6 ;  /* 0x0000000602007986 */ /* 0x0003e8000c101b06 */
[----:B--2---:R-:W2:Y:S04]  /*0480*/  LDG.E.64 R20, desc[UR6][R16.64+-0x10] ;  /* 0xfffff00610147981 */ /* 0x004ea8000c1e1b00 */
[----:B------:R-:W2:Y:S02]  /*0490*/  LDG.E.64 R26, desc[UR6][R14.64+-0x10] ;  /* 0xfffff0060e1a7981 */ /* 0x000ea4000c1e1b00 */
[----:B--2---:R-:W-:-:S07]  /*04a0*/  DFMA R20, R20, R26, R6 ;  /* 0x0000001a1414722b */ /* 0x004fce0000000006 */
[----:B------:R2:W-:Y:S04]  /*04b0*/  STG.E.64 desc[UR6][R2.64], R20 ;  /* 0x0000001402007986 */ /* 0x0005e8000c101b06 */
[----:B---3--:R-:W3:Y:S04]  /*04c0*/  LDG.E.64 R24, desc[UR6][R16.64+-0x8] ;  /* 0xfffff80610187981 */ /* 0x008ee8000c1e1b00 */
        /* <DEDUP_REMOVED lines=27> */
[----:B------:R-:W4:Y:S04]  /*0680*/  LDG.E.64 R6, desc[UR6][R16.64+0x30] ;  /* 0x0000300610067981 */ /* 0x000f28000c1e1b00 */
[----:B--2---:R-:W4:Y:S01]  /*0690*/  LDG.E.64 R20, desc[UR6][R14.64+0x30] ;  /* 0x000030060e147981 */ /* 0x004f22000c1e1b00 */
[----:B------:R-:W-:Y:S01]  /*06a0*/  IADD3 R8, P1, PT, R8, -0x10, RZ ;  /* 0xfffffff008087810 */ /* 0x000fe20007f3e0ff */
[----:B----4-:R-:W-:-:S07]  /*06b0*/  DFMA R20, R6, R20, R26 ;  /* 0x000000140614722b */ /* 0x010fce000000001a */
[----:B------:R0:W-:Y:S04]  /*06c0*/  STG.E.64 desc[UR6][R2.64], R20 ;  /* 0x0000001402007986 */ /* 0x0001e8000c101b06 */
[----:B------:R1:W2:Y:S04]  /*06d0*/  LDG.E.64 R6, desc[UR6][R16.64+0x38] ;  /* 0x0000380610067981 */ /* 0x0002a8000c1e1b00 */
[----:B---3--:R3:W2:Y:S01]  /*06e0*/  LDG.E.64 R24, desc[UR6][R14.64+0x38] ;  /* 0x000038060e187981 */ /* 0x0086a2000c1e1b00 */
[----:B------:R-:W-:Y:S02]  /*06f0*/  IADD3.X R10, PT, PT, R10, -0x1, RZ, P1, !PT ;  /* 0xffffffff0a0a7810 */ /* 0x000fe40000ffe4ff */
[----:B------:R-:W-:-:S02]  /*0700*/  ISETP.NE.U32.AND P1, PT, R8, RZ, PT ;  /* 0x000000ff0800720c */ /* 0x000fc40003f25070 */
[----:B-1----:R-:W-:Y:S02]  /*0710*/  IADD3 R16, P2, PT, R16, 0x80, RZ ;  /* 0x0000008010107810 */ /* 0x002fe40007f5e0ff */
[----:B------:R-:W-:Y:S02]  /*0720*/  ISETP.NE.AND.EX P1, PT, R10, RZ, PT, P1 ;  /* 0x000000ff0a00720c */ /* 0x000fe40003f25310 */
[----:B---3--:R-:W-:Y:S01]  /*0730*/  IADD3 R14, P3, PT, R14, 0x80, RZ ;  /* 0x000000800e0e7810 */ /* 0x008fe20007f7e0ff */
[----:B------:R-:W-:-:S04]  /*0740*/  IMAD.X R17, RZ, RZ, R17, P2 ;  /* 0x000000ffff117224 */ /* 0x000fc800010e0611 */
[----:B------:R-:W-:Y:S01]  /*0750*/  IMAD.X R15, RZ, RZ, R15, P3 ;  /* 0x000000ffff0f7224 */ /* 0x000fe200018e060f */
[----:B--2---:R-:W-:-:S07]  /*0760*/  DFMA R6, R6, R24, R20 ;  /* 0x000000180606722b */ /* 0x004fce0000000014 */
[----:B------:R0:W-:Y:S01]  /*0770*/  STG.E.64 desc[UR6][R2.64], R6 ;  /* 0x0000000602007986 */ /* 0x0001e2000c101b06 */
[----:B------:R-:W-:Y:S05]  /*0780*/  @P1 BRA `(.L_x_1) ;  /* 0xfffffff800dc1947 */ /* 0x000fea000383ffff */
.L_x_0:
[----:B------:R-:W-:Y:S05]  /*0790*/  @!P0 EXIT ;  /* 0x000000000000894d */ /* 0x000fea0003800000 */
[----:B------:R-:W-:Y:S02]  /*07a0*/  ISETP.GE.U32.AND P1, PT, R22, 0x8, PT ;  /* 0x000000081600780c */ /* 0x000fe40003f26070 */
[----:B------:R-:W-:Y:S02]  /*07b0*/  LOP3.LUT R10, R12, 0x7, RZ, 0xc0, !PT ;  /* 0x000000070c0a7812 */ /* 0x000fe400078ec0ff */
[----:B------:R-:W-:Y:S02]  /*07c0*/  ISETP.GE.U32.AND.EX P1, PT, RZ, RZ, PT, P1 ;  /* 0x000000ffff00720c */ /* 0x000fe40003f26110 */
[----:B------:R-:W-:-:S04]  /*07d0*/  ISETP.NE.U32.AND P0, PT, R10, RZ, PT ;  /* 0x000000ff0a00720c */ /* 0x000fc80003f05070 */
[----:B------:R-:W-:-:S07]  /*07e0*/  ISETP.NE.AND.EX P0, PT, RZ, RZ, PT, P0 ;  /* 0x000000ffff00720c */ /* 0x000fce0003f05300 */
[----:B------:R-:W-:Y:S06]  /*07f0*/  @!P1 BRA `(.L_x_2) ;  /* 0x0000000000a89947 */ /* 0x000fec0003800000 */
[----:B------:R-:W1:Y:S01]  /*0800*/  LDC.64 R16, c[0x0][0x390] ;  /* 0x0000e400ff107b82 */ /* 0x000e620000000a00 */
[----:B------:R-:W-:-:S05]  /*0810*/  IADD3 R8, P1, PT, R9, R4, RZ ;  /* 0x0000000409087210 */ /* 0x000fca0007f3e0ff */
[----:B------:R-:W-:Y:S02]  /*0820*/  IMAD.X R13, R0, 0x1, R11, P1 ;  /* 0x00000001000d7824 */ /* 0x000fe400008e060b */
[----:B------:R-:W2:Y:S01]  /*0830*/  LDC.64 R14, c[0x0][0x398] ;  /* 0x0000e600ff0e7b82 */ /* 0x000ea20000000a00 */
[----:B-1----:R-:W-:-:S04]  /*0840*/  LEA R16, P1, R8, R16, 0x3 ;  /* 0x0000001008107211 */ /* 0x002fc800078218ff */
[----:B------:R-:W-:Y:S02]  /*0850*/  LEA.HI.X R17, R8, R17, R13, 0x3, P1 ;  /* 0x0000001108117211 */ /* 0x000fe400008f1c0d */
[----:B--2---:R-:W-:-:S03]  /*0860*/  LEA R14, P2, R9, R14, 0x3 ;  /* 0x0000000e090e7211 */ /* 0x004fc600078418ff */
[----:B0-----:R-:W2:Y:S01]  /*0870*/  LDG.E.64 R18, desc[UR6][R16.64] ;  /* 0x0000000610127981 */ /* 0x001ea2000c1e1b00 */
[----:B------:R-:W-:-:S05]  /*0880*/  LEA.HI.X R15, R9, R15, R0, 0x3, P2 ;  /* 0x0000000f090f7211 */ /* 0x000fca00010f1c00 */
        /* <DEDUP_REMOVED lines=19> */
[----:B-1----:R-:W5:Y:S04]  /*09c0*/  LDG.E.64 R6, desc[UR6][R16.64+0x28] ;  /* 0x0000280610067981 */ /* 0x002f68000c1e1b00 */
[----:B------:R-:W5:Y:S02]  /*09d0*/  LDG.E.64 R24, desc[UR6][R14.64+0x28] ;  /* 0x000028060e187981 */ /* 0x000f64000c1e1b00 */
[----:B-----5:R-:W-:-:S07]  /*09e0*/  DFMA R24, R6, R24, R18 ;  /* 0x000000180618722b */ /* 0x020fce0000000012 */
[----:B------:R4:W-:Y:S04]  /*09f0*/  STG.E.64 desc[UR6][R2.64], R24 ;  /* 0x0000001802007986 */ /* 0x0009e8000c101b06 */
[----:B------:R-:W5:Y:S04]  /*0a00*/  LDG.E.64 R6, desc[UR6][R16.64+0x30] ;  /* 0x0000300610067981 */ /* 0x000f68000c1e1b00 */
[----:B--2---:R-:W5:Y:S02]  /*0a10*/  LDG.E.64 R20, desc[UR6][R14.64+0x30] ;  /* 0x000030060e147981 */ /* 0x004f64000c1e1b00 */
[----:B-----5:R-:W-:-:S07]  /*0a20*/  DFMA R20, R6, R20, R24 ;  /* 0x000000140614722b */ /* 0x020fce0000000018 */
[----:B------:R4:W-:Y:S04]  /*0a30*/  STG.E.64 desc[UR6][R2.64], R20 ;  /* 0x0000001402007986 */ /* 0x0009e8000c101b06 */
[----:B------:R-:W2:Y:S04]  /*0a40*/  LDG.E.64 R6, desc[UR6][R16.64+0x38] ;  /* 0x0000380610067981 */ /* 0x000ea8000c1e1b00 */
[----:B---3--:R-:W2:Y:S01]  /*0a50*/  LDG.E.64 R22, desc[UR6][R14.64+0x38] ;  /* 0x000038060e167981 */ /* 0x008ea2000c1e1b00 */
[----:B------:R-:W-:-:S05]  /*0a60*/  IADD3 R9, P1, PT, R9, 0x8, RZ ;  /* 0x0000000809097810 */ /* 0x000fca0007f3e0ff */
[----:B------:R-:W-:Y:S01]  /*0a70*/  IMAD.X R0, RZ, RZ, R0, P1 ;  /* 0x000000ffff007224 */ /* 0x000fe200008e0600 */
[----:B--2---:R-:W-:-:S07]  /*0a80*/  DFMA R6, R6, R22, R20 ;  /* 0x000000160606722b */ /* 0x004fce0000000014 */
[----:B------:R4:W-:Y:S04]  /*0a90*/  STG.E.64 desc[UR6][R2.64], R6 ;  /* 0x0000000602007986 */ /* 0x0009e8000c101b06 */
.L_x_2:
[----:B------:R-:W-:Y:S05]  /*0aa0*/  @!P0 EXIT ;  /* 0x000000000000894d */ /* 0x000fea0003800000 */
[----:B------:R-:W-:Y:S01]  /*0ab0*/  ISETP.GE.U32.AND P1, PT, R10, 0x4, PT ;  /* 0x000000040a00780c */ /* 0x000fe20003f26070 */
[----:B------:R-:W-:Y:S01]  /*0ac0*/  IMAD.MOV.U32 R10, RZ, RZ, RZ ;  /* 0x000000ffff0a7224 */ /* 0x000fe200078e00ff */
[----:B------:R-:W-:Y:S02]  /*0ad0*/  LOP3.LUT R8, R12, 0x3, RZ, 0xc0, !PT ;  /* 0x000000030c087812 */ /* 0x000fe400078ec0ff */
[----:B------:R-:W-:Y:S02]  /*0ae0*/  ISETP.GE.U32.AND.EX P1, PT, RZ, RZ, PT, P1 ;  /* 0x000000ffff00720c */ /* 0x000fe40003f26110 */
[----:B------:R-:W-:-:S04]  /*0af0*/  ISETP.NE.U32.AND P0, PT, R8, RZ, PT ;  /* 0x000000ff0800720c */ /* 0x000fc80003f05070 */
[----:B------:R-:W-:-:S07]  /*0b00*/  ISETP.NE.AND.EX P0, PT, R10, RZ, PT, P0 ;  /* 0x000000ff0a00720c */ /* 0x000fce0003f05300 */
[----:B------:R-:W-:Y:S06]  /*0b10*/  @!P1 BRA `(.L_x_3) ;  /* 0x0000000000689947 */ /* 0x000fec0003800000 */
[----:B------:R-:W1:Y:S01]  /*0b20*/  LDC.64 R14, c[0x0][0x390] ;  /* 0x0000e400ff0e7b82 */ /* 0x000e620000000a00 */
[----:B------:R-:W-:-:S05]  /*0b30*/  IADD3 R13, P1, PT, R9, R4, RZ ;  /* 0x00000004090d7210 */ /* 0x000fca0007f3e0ff */
[----:B------:R-:W-:Y:S02]  /*0b40*/  IMAD.X R16, R0, 0x1, R11, P1 ;  /* 0x0000000100107824 */ /* 0x000fe400008e060b */
[----:B0---4-:R-:W0:Y:S01]  /*0b50*/  LDC.64 R18, c[0x0][0x398] ;  /* 0x0000e600ff127b82 */ /* 0x011e220000000a00 */
[----:B-1----:R-:W-:-:S04]  /*0b60*/  LEA R14, P1, R13, R14, 0x3 ;  /* 0x0000000e0d0e7211 */ /* 0x002fc800078218ff */
[----:B------:R-:W-:Y:S02]  /*0b70*/  LEA.HI.X R15, R13, R15, R16, 0x3, P1 ;  /* 0x0000000f0d0f7211 */ /* 0x000fe400008f1c10 */
[----:B0-----:R-:W-:-:S03]  /*0b80*/  LEA R12, P2, R9, R18, 0x3 ;  /* 0x00000012090c7211 */ /* 0x001fc600078418ff */
[----:B------:R-:W2:Y:S01]  /*0b90*/  LDG.E.64 R16, desc[UR6][R14.64] ;  /* 0x000000060e107981 */ /* 0x000ea2000c1e1b00 */
        /* <DEDUP_REMOVED lines=13> */
[----:B------:R-:W2:Y:S01]  /*0c70*/  LDG.E.64 R22, desc[UR6][R12.64+0x18] ;  /* 0x000018060c167981 */ /* 0x000ea2000c1e1b00 */
[----:B------:R-:W-:-:S05]  /*0c80*/  IADD3 R9, P1, PT, R9, 0x4, RZ ;  /* 0x0000000409097810 */ /* 0x000fca0007f3e0ff */
[----:B------:R-:W-:Y:S01]  /*0c90*/  IMAD.X R0, RZ, RZ, R0, P1 ;  /* 0x000000ffff007224 */ /* 0x000fe200008e0600 */
[----:B--2---:R-:W-:-:S07]  /*0ca0*/  DFMA R6, R6, R22, R20 ;  /* 0x000000160606722b */ /* 0x004fce0000000014 */
[----:B------:R1:W-:Y:S04]  /*0cb0*/  STG.E.64 desc[UR6][R2.64], R6 ;  /* 0x0000000602007986 */ /* 0x0003e8000c101b06 */
.L_x_3:
[----:B------:R-:W-:Y:S05]  /*0cc0*/  @!P0 EXIT ;  /* 0x000000000000894d */ /* 0x000fea0003800000 */
[----:B-1----:R-:W1:Y:S01]  /*0cd0*/  LDC.64 R16, c[0x0][0x398] ;  /* 0x0000e600ff107b82 */ /* 0x002e620000000a00 */
[----:B------:R-:W-:-:S05]  /*0ce0*/  IADD3 R4, P1, PT, R9, R4, RZ ;  /* 0x0000000409047210 */ /* 0x000fca0007f3e0ff */
[----:B------:R-:W-:Y:S02]  /*0cf0*/  IMAD.X R11, R0, 0x1, R11, P1 ;  /* 0x00000001000b7824 */ /* 0x000fe400008e060b */
[----:B------:R-:W2:Y:S01]  /*0d00*/  LDC.64 R12, c[0x0][0x390] ;  /* 0x0000e400ff0c7b82 */ /* 0x000ea20000000a00 */
[----:B-1----:R-:W-:-:S04]  /*0d10*/  LEA R16, P0, R9, R16, 0x3 ;  /* 0x0000001009107211 */ /* 0x002fc800078018ff */
[----:B------:R-:W-:Y:S02]  /*0d20*/  LEA.HI.X R17, R9, R17, R0, 0x3, P0 ;  /* 0x0000001109117211 */ /* 0x000fe400000f1c00 */
[----:B--2---:R-:W-:-:S04]  /*0d30*/  LEA R14, P2, R4, R12, 0x3 ;  /* 0x0000000c040e7211 */ /* 0x004fc800078418ff */
[----:B------:R-:W-:-:S09]  /*0d40*/  LEA.HI.X R15, R4, R13, R11, 0x3, P2 ;  /* 0x0000000d040f7211 */ /* 0x000fd200010f1c0b */
.L_x_4:
[----:B------:R-:W-:Y:S02]  /*0d50*/  IMAD.MOV.U32 R4, RZ, RZ, R14 ;  /* 0x000000ffff047224 */ /* 0x000fe400078e000e */
[----:B------:R-:W-:Y:S02]  /*0d60*/  IMAD.MOV.U32 R5, RZ, RZ, R15 ;  /* 0x000000ffff057224 */ /* 0x000fe400078e000f */
[----:B------:R-:W-:Y:S02]  /*0d70*/  IMAD.MOV.U32 R12, RZ, RZ, R16 ;  /* 0x000000ffff0c7224 */ /* 0x000fe400078e0010 */
[----:B------:R-:W-:Y:S02]  /*0d80*/  IMAD.MOV.U32 R13, RZ, RZ, R17 ;  /* 0x000000ffff0d7224 */ /* 0x000fe400078e0011 */
[----:B------:R-:W0:Y:S04]  /*0d90*/  LDG.E.64 R4, desc[UR6][R4.64] ;  /* 0x0000000604047981 */ /* 0x000e28000c1e1b00 */
[----:B------:R-:W0:Y:S01]  /*0da0*/  LDG.E.64 R12, desc[UR6][R12.64] ;  /* 0x000000060c0c7981 */ /* 0x000e22000c1e1b00 */
[----:B------:R-:W-:-:S02]  /*0db0*/  IADD3 R8, P0, PT, R8, -0x1, RZ ;  /* 0xffffffff08087810 */ /* 0x000fc40007f1e0ff */
[----:B------:R-:W-:Y:S02]  /*0dc0*/  IADD3 R16, P1, PT, R16, 0x8, RZ ;  /* 0x0000000810107810 */ /* 0x000fe40007f3e0ff */
[----:B------:R-:W-:Y:S02]  /*0dd0*/  IADD3.X R10, PT, PT, R10, -0x1, RZ, P0, !PT ;  /* 0xffffffff0a0a7810 */ /* 0x000fe400007fe4ff */
[----:B------:R-:W-:Y:S01]  /*0de0*/  ISETP.NE.U32.AND P0, PT, R8, RZ, PT ;  /* 0x000000ff0800720c */ /* 0x000fe20003f05070 */
[----:B------:R-:W-:Y:S01]  /*0df0*/  IMAD.X R17, RZ, RZ, R17, P1 ;  /* 0x000000ffff117224 */ /* 0x000fe200008e0611 */
[----:B------:R-:W-:Y:S02]  /*0e00*/  IADD3 R14, P2, PT, R14, 0x8, RZ ;  /* 0x000000080e0e7810 */ /* 0x000fe40007f5e0ff */
[----:B------:R-:W-:-:S03]  /*0e10*/  ISETP.NE.AND.EX P0, PT, R10, RZ, PT, P0 ;  /* 0x000000ff0a00720c */ /* 0x000fc60003f05300 */
[----:B------:R-:W-:Y:S01]  /*0e20*/  IMAD.X R15, RZ, RZ, R15, P2 ;  /* 0x000000ffff0f7224 */ /* 0x000fe200010e060f */
[----:B01--4-:R-:W-:-:S07]  /*0e30*/  DFMA R6, R4, R12, R6 ;  /* 0x0000000c0406722b */ /* 0x013fce0000000006 */
[----:B------:R1:W-:Y:S02]  /*0e40*/  STG.E.64 desc[UR6][R2.64], R6 ;  /* 0x0000000602007986 */ /* 0x0003e4000c101b06 */
[----:B------:R-:W-:Y:S05]  /*0e50*/  @P0 BRA `(.L_x_4) ;  /* 0xfffffffc00bc0947 */ /* 0x000fea000383ffff */
[----:B------:R-:W-:Y:S05]  /*0e60*/  EXIT ;  /* 0x000000000000794d */ /* 0x000fea0003800000 */
.L_x_5:
[----:B------:R-:W-:-:S00]  /*0e70*/  BRA `(.L_x_5) ;  /* 0xfffffffc00fc7947 */ /* 0x000fc0000383ffff */
[----:B------:R-:W-:-:S00]  /*0e80*/  NOP ;  /* 0x0000000000007918 */ /* 0x000fc00000000000 */
[----:B------:R-:W-:-:S00]  /*0e90*/  NOP ;  /* 0x0000000000007918 */ /* 0x000fc00000000000 */
[----:B------:R-:W-:-:S00]  /*0ea0*/  NOP ;  /* 0x0000000000007918 */ /* 0x000fc00000000000 */
[----:B------:R-:W-:-:S00]  /*0eb0*/  NOP ;  /* 0x0000000000007918 */ /* 0x000fc00000000000 */
[----:B------:R-:W-:-:S00]  /*0ec0*/  NOP ;  /* 0x0000000000007918 */ /* 0x000fc00000000000 */
[----:B------:R-:W-:-:S00]  /*0ed0*/  NOP ;  /* 0x0000000000007918 */ /* 0x000fc00000000000 */
[----:B------:R-:W-:-:S00]  /*0ee0*/  NOP ;  /* 0x0000000000007918 */ /* 0x000fc00000000000 */
[----:B------:R-:W-:-:S00]  /*0ef0*/  NOP ;  /* 0x0000000000007918 */ /* 0x000fc00000000000 */
.L_x_6:


//--------------------- .nv.shared.reserved.0     --------------------------
	.section	.nv.shared.reserved.0,"aw",@nobits
	.weak		__nv_reservedSMEM_offset_0_alias
	.size		__nv_reservedSMEM_offset_0_alias, 0, 64
	.other		__nv_reservedSMEM_offset_0_alias,@"STO_CUDA_RESERVED_SHARED STV_DEFAULT"
__nv_reservedSMEM_offset_0_alias:
	.zero		0
	.zero		64


//--------------------- .nv.constant0._Z8inn_prodllPdS_S_l --------------------------
	.section	.nv.constant0._Z8inn_prodllPdS_S_l,"a",@progbits
	.sectionflags	@""
	.align	4
.nv.constant0._Z8inn_prodllPdS_S_l:
	.zero		944


//--------------------- SYMBOLS --------------------------

	.type		.nv.reservedSmem.offset0,@object
	.size		.nv.reservedSmem.offset0,0x4
